	.headerflags	@"EF_CUDA_TEXMODE_UNIFIED EF_CUDA_64BIT_ADDRESS EF_CUDA_ACCELERATORS EF_CUDA_SM90 EF_CUDA_VIRTUAL_SM(EF_CUDA_SM90)"
	.elftype	@"ET_EXEC"


//--------------------- .nv.info                  --------------------------
	.section	.nv.info,"",@"SHT_CUDA_INFO"
	.align	4


	//----- nvinfo : EIATTR_REGCOUNT
	.align		4
        /*0000*/ 	.byte	0x04, 0x2f
        /*0002*/ 	.short	(.L_3 - .L_2)
	.align		4
.L_2:
        /*0004*/ 	.word	index@(triton_poi_fused__native_batch_norm_legit_no_training_relu_51)
        /*0008*/ 	.word	0x00000020


	//----- nvinfo : EIATTR_MIN_STACK_SIZE
	.align		4
.L_3:
        /*000c*/ 	.byte	0x04, 0x12
        /*000e*/ 	.short	(.L_5 - .L_4)
	.align		4
.L_4:
        /*0010*/ 	.word	index@(triton_poi_fused__native_batch_norm_legit_no_training_relu_51)
        /*0014*/ 	.word	0x00000000


	//----- nvinfo : EIATTR_FRAME_SIZE
	.align		4
.L_5:
        /*0018*/ 	.byte	0x04, 0x11
        /*001a*/ 	.short	(.L_7 - .L_6)
	.align		4
.L_6:
        /*001c*/ 	.word	index@(triton_poi_fused__native_batch_norm_legit_no_training_relu_51)
        /*0020*/ 	.word	0x00000000


	//----- nvinfo : EIATTR_MIN_STACK_SIZE
	.align		4
.L_7:
        /*0024*/ 	.byte	0x04, 0x12
        /*0026*/ 	.short	(.L_9 - .L_8)
	.align		4
.L_8:
        /*0028*/ 	.word	index@(triton_poi_fused__native_batch_norm_legit_no_training_relu_51)
        /*002c*/ 	.word	0x00000000
.L_9:


//--------------------- .nv.info.triton_poi_fused__native_batch_norm_legit_no_training_relu_51 --------------------------
	.section	.nv.info.triton_poi_fused__native_batch_norm_legit_no_training_relu_51,"",@"SHT_CUDA_INFO"
	.sectionflags	@""
	.align	4


	//----- nvinfo : EIATTR_CUDA_API_VERSION
	.align		4
        /*0000*/ 	.byte	0x04, 0x37
        /*0002*/ 	.short	(.L_11 - .L_10)
.L_10:
        /*0004*/ 	.word	0x0000007c


	//----- nvinfo : EIATTR_KPARAM_INFO
	.align		4
.L_11:
        /*0008*/ 	.byte	0x04, 0x17
        /*000a*/ 	.short	(.L_13 - .L_12)
.L_12:
        /*000c*/ 	.word	0x00000000
        /*0010*/ 	.short	0x0007
        /*0012*/ 	.short	0x0034
        /*0014*/ 	.byte	0x00, 0xf0, 0x11, 0x00


	//----- nvinfo : EIATTR_KPARAM_INFO
	.align		4
.L_13:
        /*0018*/ 	.byte	0x04, 0x17
        /*001a*/ 	.short	(.L_15 - .L_14)
.L_14:
        /*001c*/ 	.word	0x00000000
        /*0020*/ 	.short	0x0006
        /*0022*/ 	.short	0x0030
        /*0024*/ 	.byte	0x00, 0xf0, 0x11, 0x00


	//----- nvinfo : EIATTR_KPARAM_INFO
	.align		4
.L_15:
        /*0028*/ 	.byte	0x04, 0x17
        /*002a*/ 	.short	(.L_17 - .L_16)
.L_16:
        /*002c*/ 	.word	0x00000000
        /*0030*/ 	.short	0x0005
        /*0032*/ 	.short	0x0028
        /*0034*/ 	.byte	0x00, 0xf4, 0x21, 0x00


	//----- nvinfo : EIATTR_KPARAM_INFO
	.align		4
.L_17:
        /*0038*/ 	.byte	0x04, 0x17
        /*003a*/ 	.short	(.L_19 - .L_18)
.L_18:
        /*003c*/ 	.word	0x00000000
        /*0040*/ 	.short	0x0004
        /*0042*/ 	.short	0x0020
        /*0044*/ 	.byte	0x00, 0xf4, 0x21, 0x00


	//----- nvinfo : EIATTR_KPARAM_INFO
	.align		4
.L_19:
        /*0048*/ 	.byte	0x04, 0x17
        /*004a*/ 	.short	(.L_21 - .L_20)
.L_20:
        /*004c*/ 	.word	0x00000000
        /*0050*/ 	.short	0x0003
        /*0052*/ 	.short	0x0018
        /*0054*/ 	.byte	0x00, 0xf4, 0x21, 0x00


	//----- nvinfo : EIATTR_KPARAM_INFO
	.align		4
.L_21:
        /*0058*/ 	.byte	0x04, 0x17
        /*005a*/ 	.short	(.L_23 - .L_22)
.L_22:
        /*005c*/ 	.word	0x00000000
        /*0060*/ 	.short	0x0002
        /*0062*/ 	.short	0x0010
        /*0064*/ 	.byte	0x00, 0xf4, 0x21, 0x00


	//----- nvinfo : EIATTR_KPARAM_INFO
	.align		4
.L_23:
        /*0068*/ 	.byte	0x04, 0x17
        /*006a*/ 	.short	(.L_25 - .L_24)
.L_24:
        /*006c*/ 	.word	0x00000000
        /*0070*/ 	.short	0x0001
        /*0072*/ 	.short	0x0008
        /*0074*/ 	.byte	0x00, 0xf4, 0x21, 0x00


	//----- nvinfo : EIATTR_KPARAM_INFO
	.align		4
.L_25:
        /*0078*/ 	.byte	0x04, 0x17
        /*007a*/ 	.short	(.L_27 - .L_26)
.L_26:
        /*007c*/ 	.word	0x00000000
        /*0080*/ 	.short	0x0000
        /*0082*/ 	.short	0x0000
        /*0084*/ 	.byte	0x00, 0xf4, 0x21, 0x00


	//----- nvinfo : EIATTR_SPARSE_MMA_MASK
	.align		4
.L_27:
        /*0088*/ 	.byte	0x03, 0x50
        /*008a*/ 	.short	0x0000


	//----- nvinfo : EIATTR_MAXREG_COUNT
	.align		4
        /*008c*/ 	.byte	0x03, 0x1b
        /*008e*/ 	.short	0x00ff


	//----- nvinfo : EIATTR_EXIT_INSTR_OFFSETS
	.align		4
        /*0090*/ 	.byte	0x04, 0x1c
        /*0092*/ 	.short	(.L_29 - .L_28)


	//   ....[0]....
.L_28:
        /*0094*/ 	.word	0x00000b00


	//   ....[1]....
        /*0098*/ 	.word	0x00000bd0


	//----- nvinfo : EIATTR_REQNTID
	.align		4
.L_29:
        /*009c*/ 	.byte	0x04, 0x10
        /*009e*/ 	.short	(.L_31 - .L_30)
.L_30:
        /*00a0*/ 	.word	0x00000080
        /*00a4*/ 	.word	0x00000001
        /*00a8*/ 	.word	0x00000001


	//----- nvinfo : EIATTR_CBANK_PARAM_SIZE
	.align		4
.L_31:
        /*00ac*/ 	.byte	0x03, 0x19
        /*00ae*/ 	.short	0x0038


	//----- nvinfo : EIATTR_PARAM_CBANK
	.align		4
        /*00b0*/ 	.byte	0x04, 0x0a
        /*00b2*/ 	.short	(.L_33 - .L_32)
	.align		4
.L_32:
        /*00b4*/ 	.word	index@(.nv.constant0.triton_poi_fused__native_batch_norm_legit_no_training_relu_51)
        /*00b8*/ 	.short	0x0210
        /*00ba*/ 	.short	0x0038


	//----- nvinfo : EIATTR_SW_WAR
	.align		4
.L_33:
        /*00bc*/ 	.byte	0x04, 0x36
        /*00be*/ 	.short	(.L_35 - .L_34)
.L_34:
        /*00c0*/ 	.word	0x00000008
.L_35:


//--------------------- .nv.callgraph             --------------------------
	.section	.nv.callgraph,"",@"SHT_CUDA_CALLGRAPH"
	.align	4
	.sectionentsize	8
	.align		4
        /*0000*/ 	.word	0x00000000
	.align		4
        /*0004*/ 	.word	0xffffffff
	.align		4
        /*0008*/ 	.word	0x00000000
	.align		4
        /*000c*/ 	.word	0xfffffffe
	.align		4
        /*0010*/ 	.word	0x00000000
	.align		4
        /*0014*/ 	.word	0xfffffffd
	.align		4
        /*0018*/ 	.word	0x00000000
	.align		4
        /*001c*/ 	.word	0xfffffffc


//--------------------- .nv.constant4             --------------------------
	.section	.nv.constant4,"a",@progbits
	.align	8
	.align		8
.nv.constant4:
        /*0000*/ 	.dword	_$_str
	.align		8
        /*0008*/ 	.dword	_$_str_$_2


//--------------------- .text.triton_poi_fused__native_batch_norm_legit_no_training_relu_51 --------------------------
	.section	.text.triton_poi_fused__native_batch_norm_legit_no_training_relu_51,"ax",@progbits
	.sectionflags	@"SHF_BARRIERS=1"
	.align	128
        .global         triton_poi_fused__native_batch_norm_legit_no_training_relu_51
        .type           triton_poi_fused__native_batch_norm_legit_no_training_relu_51,@function
        .size           triton_poi_fused__native_batch_norm_legit_no_training_relu_51,(.L_x_1 - triton_poi_fused__native_batch_norm_legit_no_training_relu_51)
        .other          triton_poi_fused__native_batch_norm_legit_no_training_relu_51,@"STO_CUDA_ENTRY STV_DEFAULT"
triton_poi_fused__native_batch_norm_legit_no_training_relu_51:
.text.triton_poi_fused__native_batch_norm_legit_no_training_relu_51:
[----:B------:R-:W0:Y:S01]  /*0000*/  LDC R1, c[0x0][0x28] ;  /* 0x00000a00ff017b82 */ /* 0x000e220000000800 */
[----:B------:R-:W1:Y:S07]  /*0010*/  S2R R2, SR_CTAID.Y ;  /* 0x0000000000027919 */ /* 0x000e6e0000002600 */
[----:B------:R-:W2:Y:S01]  /*0020*/  LDC.64 R10, c[0x0][0x220] ;  /* 0x00008800ff0a7b82 */ /* 0x000ea20000000a00 */
[----:B------:R-:W-:Y:S01]  /*0030*/  CS2R R6, SRZ ;  /* 0x0000000000067805 */ /* 0x000fe2000001ff00 */
[----:B------:R-:W-:Y:S01]  /*0040*/  ULDC.64 UR6, c[0x0][0x208] ;  /* 0x0000820000067ab9 */ /* 0x000fe20000000a00 */
[----:B------:R-:W3:Y:S01]  /*0050*/  S2R R3, SR_TID.X ;  /* 0x0000000000037919 */ /* 0x000ee20000002100 */
[----:B------:R-:W4:Y:S04]  /*0060*/  S2R R0, SR_CTAID.X ;  /* 0x0000000000007919 */ /* 0x000f280000002500 */
[----:B------:R-:W5:Y:S08]  /*0070*/  LDC.64 R24, c[0x0][0x210] ;  /* 0x00008400ff187b82 */ /* 0x000f700000000a00 */
[----:B------:R-:W5:Y:S01]  /*0080*/  LDC.64 R20, c[0x0][0x218] ;  /* 0x00008600ff147b82 */ /* 0x000f620000000a00 */
[----:B-1----:R-:W-:-:S04]  /*0090*/  IMAD.SHL.U32 R2, R2, 0x4, RZ ;  /* 0x0000000402027824 */ /* 0x002fc800078e00ff */
[C---:B------:R-:W-:Y:S01]  /*00a0*/  IMAD.HI R4, R2.reuse, 0x2aaaaaab, RZ ;  /* 0x2aaaaaab02047827 */ /* 0x040fe200078e02ff */
[----:B------:R-:W-:-:S04]  /*00b0*/  ISETP.GE.AND P0, PT, R2, 0x300, PT ;  /* 0x000003000200780c */ /* 0x000fc80003f06270 */
[----:B------:R-:W-:-:S04]  /*00c0*/  SHF.R.U32.HI R5, RZ, 0x1f, R4 ;  /* 0x0000001fff057819 */ /* 0x000fc80000011604 */
[----:B------:R-:W-:Y:S02]  /*00d0*/  LEA.HI.SX32 R8, R4, R5, 0x1b ;  /* 0x0000000504087211 */ /* 0x000fe400078fdaff */
[----:B------:R-:W-:-:S03]  /*00e0*/  CS2R R4, SRZ ;  /* 0x0000000000047805 */ /* 0x000fc6000001ff00 */
[----:B------:R-:W-:-:S04]  /*00f0*/  IMAD R23, R8, -0xc0, R2 ;  /* 0xffffff4008177824 */ /* 0x000fc800078e0202 */
[----:B--2---:R-:W-:-:S05]  /*0100*/  IMAD.WIDE R10, R23, 0x4, R10 ;  /* 0x00000004170a7825 */ /* 0x004fca00078e020a */
[----:B------:R1:W2:Y:S01]  /*0110*/  @!P0 LDG.E.EL.128 R4, desc[UR6][R10.64] ;  /* 0x000000060a048981 */ /* 0x0002a2000c2e1d00 */
[----:B---3--:R-:W-:Y:S01]  /*0120*/  LOP3.LUT R9, R3, 0x7f, RZ, 0xc0, !PT ;  /* 0x0000007f03097812 */ /* 0x008fe200078ec0ff */
[----:B------:R-:W-:-:S03]  /*0130*/  IMAD R14, R8, 0x9300, R23 ;  /* 0x00009300080e7824 */ /* 0x000fc600078e0217 */
[----:B----4-:R-:W-:Y:S02]  /*0140*/  PRMT R12, R9, 0x6540, R0 ;  /* 0x00006540090c7816 */ /* 0x010fe40000000000 */
[----:B------:R-:W-:Y:S02]  /*0150*/  CS2R R8, SRZ ;  /* 0x0000000000087805 */ /* 0x000fe4000001ff00 */
[C---:B------:R-:W-:Y:S01]  /*0160*/  LOP3.LUT R13, R12.reuse, 0x80, RZ, 0xfc, !PT ;  /* 0x000000800c0d7812 */ /* 0x040fe200078efcff */
[C-C-:B------:R-:W-:Y:S01]  /*0170*/  IMAD R27, R12.reuse, 0xc0, R14.reuse ;  /* 0x000000c00c1b7824 */ /* 0x140fe200078e020e */
[----:B------:R-:W-:Y:S02]  /*0180*/  ISETP.LT.AND P1, PT, R12, 0xc4, !P0 ;  /* 0x000000c40c00780c */ /* 0x000fe40004721270 */
[----:B-1----:R-:W-:Y:S02]  /*0190*/  CS2R R10, SRZ ;  /* 0x00000000000a7805 */ /* 0x002fe4000001ff00 */
[C---:B------:R-:W-:Y:S01]  /*01a0*/  ISETP.LT.AND P2, PT, R13.reuse, 0xc4, !P0 ;  /* 0x000000c40d00780c */ /* 0x040fe20004741270 */
[----:B------:R-:W-:-:S02]  /*01b0*/  IMAD R15, R13, 0xc0, R14 ;  /* 0x000000c00d0f7824 */ /* 0x000fc400078e020e */
[----:B-----5:R-:W-:Y:S01]  /*01c0*/  IMAD.WIDE R26, R27, 0x4, R24 ;  /* 0x000000041b1a7825 */ /* 0x020fe200078e0218 */
[----:B------:R-:W-:-:S03]  /*01d0*/  CS2R R12, SRZ ;  /* 0x00000000000c7805 */ /* 0x000fc6000001ff00 */
[----:B------:R-:W-:Y:S01]  /*01e0*/  IMAD.WIDE R24, R15, 0x4, R24 ;  /* 0x000000040f187825 */ /* 0x000fe200078e0218 */
[----:B------:R-:W-:-:S03]  /*01f0*/  CS2R R14, SRZ ;  /* 0x00000000000e7805 */ /* 0x000fc6000001ff00 */
[C---:B0-----:R-:W-:Y:S01]  /*0200*/  IMAD.WIDE R20, R23.reuse, 0x4, R20 ;  /* 0x0000000417147825 */ /* 0x041fe200078e0214 */
[----:B------:R-:W3:Y:S01]  /*0210*/  @P1 LDG.E.EL.128 R8, desc[UR6][R26.64] ;  /* 0x000000061a081981 */ /* 0x000ee2000c2e1d00 */
[----:B------:R-:W-:Y:S02]  /*0220*/  CS2R R16, SRZ ;  /* 0x0000000000107805 */ /* 0x000fe4000001ff00 */
[----:B------:R-:W-:Y:S01]  /*0230*/  CS2R R18, SRZ ;  /* 0x0000000000127805 */ /* 0x000fe2000001ff00 */
[----:B------:R0:W3:Y:S05]  /*0240*/  @!P0 LDG.E.EL.128 R12, desc[UR6][R20.64] ;  /* 0x00000006140c8981 */ /* 0x0000ea000c2e1d00 */
[----:B------:R1:W4:Y:S01]  /*0250*/  @P2 LDG.E.EL.128 R16, desc[UR6][R24.64] ;  /* 0x0000000618102981 */ /* 0x000322000c2e1d00 */
[----:B------:R-:W-:Y:S01]  /*0260*/  IMAD.MOV.U32 R22, RZ, RZ, 0x3e800000 ;  /* 0x3e800000ff167424 */ /* 0x000fe200078e00ff */
[----:B0-----:R-:W0:Y:S02]  /*0270*/  LDC.64 R20, c[0x0][0x230] ;  /* 0x00008c00ff147b82 */ /* 0x001e240000000a00 */
[----:B0-----:R-:W-:-:S04]  /*0280*/  IMAD.WIDE R20, R23, 0x4, R20 ;  /* 0x0000000417147825 */ /* 0x001fc800078e0214 */
[----:B--2---:R-:W-:Y:S01]  /*0290*/  FADD R4, R4, 0.0010000000474974513054 ;  /* 0x3a83126f04047421 */ /* 0x004fe20000000000 */
[----:B------:R-:W-:Y:S01]  /*02a0*/  FADD R5, R5, 0.0010000000474974513054 ;  /* 0x3a83126f05057421 */ /* 0x000fe20000000000 */
[----:B------:R-:W-:Y:S02]  /*02b0*/  FADD R7, R7, 0.0010000000474974513054 ;  /* 0x3a83126f07077421 */ /* 0x000fe40000000000 */
[----:B------:R-:W0:Y:S08]  /*02c0*/  MUFU.SQRT R26, R4 ;  /* 0x00000004001a7308 */ /* 0x000e300000002000 */
[----:B------:R2:W5:Y:S01]  /*02d0*/  MUFU.SQRT R27, R5 ;  /* 0x00000005001b7308 */ /* 0x0005620000002000 */
[----:B0-----:R-:W-:-:S07]  /*02e0*/  FSETP.GT.AND P1, PT, R26, 8.50705917302346158658e+37, PT ;  /* 0x7e8000001a00780b */ /* 0x001fce0003f24000 */
[----:B------:R3:W0:Y:S01]  /*02f0*/  MUFU.SQRT R29, R7 ;  /* 0x00000007001d7308 */ /* 0x0006220000002000 */
[----:B------:R-:W-:Y:S01]  /*0300*/  FSETP.GEU.AND P4, PT, R26, 1.175494350822287508e-38, PT ;  /* 0x008000001a00780b */ /* 0x000fe20003f8e000 */
[----:B--2---:R-:W2:Y:S01]  /*0310*/  LDC.64 R4, c[0x0][0x228] ;  /* 0x00008a00ff047b82 */ /* 0x004ea20000000a00 */
[C---:B-----5:R-:W-:Y:S02]  /*0320*/  FSETP.GT.AND P2, PT, R27.reuse, 8.50705917302346158658e+37, PT ;  /* 0x7e8000001b00780b */ /* 0x060fe40003f44000 */
[----:B------:R-:W-:Y:S01]  /*0330*/  FSETP.GEU.AND P5, PT, R27, 1.175494350822287508e-38, PT ;  /* 0x008000001b00780b */ /* 0x000fe20003fae000 */
[----:B---3--:R-:W-:Y:S01]  /*0340*/  FADD R7, -R12, R8 ;  /* 0x000000080c077221 */ /* 0x008fe20000000100 */
[C---:B-1----:R-:W-:Y:S01]  /*0350*/  FADD R24, -R13.reuse, R9 ;  /* 0x000000090d187221 */ /* 0x042fe20000000100 */
[----:B------:R-:W-:Y:S01]  /*0360*/  @P1 FMUL R26, R26, 0.25 ;  /* 0x3e8000001a1a1820 */ /* 0x000fe20000400000 */
[----:B----4-:R-:W-:Y:S01]  /*0370*/  FADD R17, -R13, R17 ;  /* 0x000000110d117221 */ /* 0x010fe20000000100 */
[----:B------:R-:W-:Y:S01]  /*0380*/  FADD R25, -R14, R10 ;  /* 0x0000000a0e197221 */ /* 0x000fe20000000100 */
[----:B0-----:R-:W-:-:S03]  /*0390*/  FSETP.GT.AND P3, PT, R29, 8.50705917302346158658e+37, PT ;  /* 0x7e8000001d00780b */ /* 0x001fc60003f64000 */
[----:B------:R-:W-:Y:S01]  /*03a0*/  @!P4 FMUL R26, R26, 16777216 ;  /* 0x4b8000001a1ac820 */ /* 0x000fe20000400000 */
[----:B------:R-:W-:Y:S01]  /*03b0*/  FSETP.GEU.AND P6, PT, R29, 1.175494350822287508e-38, PT ;  /* 0x008000001d00780b */ /* 0x000fe20003fce000 */
[----:B------:R-:W-:Y:S01]  /*03c0*/  FADD R16, -R12, R16 ;  /* 0x000000100c107221 */ /* 0x000fe20000000100 */
[C---:B------:R-:W-:Y:S01]  /*03d0*/  FSEL R9, R22.reuse, 1, P1 ;  /* 0x3f80000016097808 */ /* 0x040fe20000800000 */
[----:B------:R-:W-:Y:S01]  /*03e0*/  @P2 FMUL R27, R27, 0.25 ;  /* 0x3e8000001b1b2820 */ /* 0x000fe20000400000 */
[C---:B------:R-:W-:Y:S01]  /*03f0*/  FSEL R10, R22.reuse, 1, P2 ;  /* 0x3f800000160a7808 */ /* 0x040fe20001000000 */
[----:B------:R-:W0:Y:S01]  /*0400*/  MUFU.RCP R26, R26 ;  /* 0x0000001a001a7308 */ /* 0x000e220000001000 */
[----:B------:R-:W-:Y:S01]  /*0410*/  FSEL R13, R22, 1, P3 ;  /* 0x3f800000160d7808 */ /* 0x000fe20001800000 */
[----:B------:R-:W-:Y:S01]  /*0420*/  @!P5 FMUL R27, R27, 16777216 ;  /* 0x4b8000001b1bd820 */ /* 0x000fe20000400000 */
[----:B------:R-:W-:Y:S01]  /*0430*/  @!P4 FMUL R9, R9, 16777216 ;  /* 0x4b8000000909c820 */ /* 0x000fe20000400000 */
[----:B------:R-:W-:Y:S01]  /*0440*/  @!P5 FMUL R10, R10, 16777216 ;  /* 0x4b8000000a0ad820 */ /* 0x000fe20000400000 */
[----:B------:R-:W-:Y:S01]  /*0450*/  FADD R18, -R14, R18 ;  /* 0x000000120e127221 */ /* 0x000fe20000000100 */
[----:B------:R-:W-:Y:S01]  /*0460*/  @P3 FMUL R29, R29, 0.25 ;  /* 0x3e8000001d1d3820 */ /* 0x000fe20000400000 */
[----:B------:R-:W-:Y:S01]  /*0470*/  FADD R28, -R15, R11 ;  /* 0x0000000b0f1c7221 */ /* 0x000fe20000000100 */
[----:B------:R-:W1:Y:S01]  /*0480*/  MUFU.RCP R27, R27 ;  /* 0x0000001b001b7308 */ /* 0x000e620000001000 */
[----:B------:R-:W-:Y:S01]  /*0490*/  @!P6 FMUL R13, R13, 16777216 ;  /* 0x4b8000000d0de820 */ /* 0x000fe20000400000 */
[----:B------:R-:W-:Y:S01]  /*04a0*/  @!P6 FMUL R29, R29, 16777216 ;  /* 0x4b8000001d1de820 */ /* 0x000fe20000400000 */
[----:B------:R-:W-:Y:S01]  /*04b0*/  FADD R19, -R15, R19 ;  /* 0x000000130f137221 */ /* 0x000fe20000000100 */
[----:B--2---:R-:W-:-:S04]  /*04c0*/  IMAD.WIDE R4, R23, 0x4, R4 ;  /* 0x0000000417047825 */ /* 0x004fc800078e0204 */
[----:B0-----:R-:W-:Y:S01]  /*04d0*/  FMUL R26, R26, R9 ;  /* 0x000000091a1a7220 */ /* 0x001fe20000400000 */
[----:B------:R-:W0:Y:S01]  /*04e0*/  MUFU.RCP R8, R29 ;  /* 0x0000001d00087308 */ /* 0x000e220000001000 */
[----:B------:R-:W-:Y:S01]  /*04f0*/  CS2R R14, SRZ ;  /* 0x00000000000e7805 */ /* 0x000fe2000001ff00 */
[----:B-1----:R-:W-:Y:S01]  /*0500*/  FMUL R27, R27, R10 ;  /* 0x0000000a1b1b7220 */ /* 0x002fe20000400000 */
[----:B------:R-:W-:Y:S01]  /*0510*/  CS2R R10, SRZ ;  /* 0x00000000000a7805 */ /* 0x000fe2000001ff00 */
[----:B0-----:R-:W-:Y:S01]  /*0520*/  FMUL R29, R8, R13 ;  /* 0x0000000d081d7220 */ /* 0x001fe20000400000 */
[----:B------:R-:W-:Y:S02]  /*0530*/  CS2R R8, SRZ ;  /* 0x0000000000087805 */ /* 0x000fe4000001ff00 */
[----:B------:R-:W-:-:S04]  /*0540*/  CS2R R12, SRZ ;  /* 0x00000000000c7805 */ /* 0x000fc8000001ff00 */
[----:B------:R0:W2:Y:S04]  /*0550*/  @!P0 LDG.E.EL.128 R8, desc[UR6][R4.64] ;  /* 0x0000000604088981 */ /* 0x0000a8000c2e1d00 */
[----:B------:R-:W2:Y:S01]  /*0560*/  @!P0 LDG.E.EL.128 R12, desc[UR6][R20.64] ;  /* 0x00000006140c8981 */ /* 0x000ea2000c2e1d00 */
[----:B------:R-:W-:Y:S01]  /*0570*/  FADD R6, R6, 0.0010000000474974513054 ;  /* 0x3a83126f06067421 */ /* 0x000fe20000000000 */
[----:B------:R-:W1:Y:S01]  /*0580*/  S2UR UR5, SR_CgaCtaId ;  /* 0x00000000000579c3 */ /* 0x000e620000008800 */
[C---:B------:R-:W-:Y:S01]  /*0590*/  FMUL R7, R26.reuse, R7 ;  /* 0x000000071a077220 */ /* 0x040fe20000400000 */
[C---:B------:R-:W-:Y:S01]  /*05a0*/  FMUL R28, R29.reuse, R28 ;  /* 0x0000001c1d1c7220 */ /* 0x040fe20000400000 */
[----:B------:R3:W4:Y:S01]  /*05b0*/  MUFU.SQRT R23, R6 ;  /* 0x0000000600177308 */ /* 0x0007220000002000 */
[----:B0-----:R-:W-:Y:S01]  /*05c0*/  FMUL R4, R29, R19 ;  /* 0x000000131d047220 */ /* 0x001fe20000400000 */
[----:B------:R-:W-:Y:S01]  /*05d0*/  FMUL R19, R26, R16 ;  /* 0x000000101a137220 */ /* 0x000fe20000400000 */
[C---:B------:R-:W-:Y:S01]  /*05e0*/  FMUL R24, R27.reuse, R24 ;  /* 0x000000181b187220 */ /* 0x040fe20000400000 */
[----:B------:R-:W-:Y:S01]  /*05f0*/  UMOV UR4, 0x400 ;  /* 0x0000040000047882 */ /* 0x000fe20000000000 */
[----:B---3--:R-:W-:Y:S01]  /*0600*/  FMUL R6, R27, R17 ;  /* 0x000000111b067220 */ /* 0x008fe20000400000 */
[----:B----4-:R-:W-:-:S02]  /*0610*/  FSETP.GT.AND P0, PT, R23, 8.50705917302346158658e+37, PT ;  /* 0x7e8000001700780b */ /* 0x010fc40003f04000 */
[----:B------:R-:W-:Y:S02]  /*0620*/  FSETP.GEU.AND P1, PT, R23, 1.175494350822287508e-38, PT ;  /* 0x008000001700780b */ /* 0x000fe40003f2e000 */
[----:B------:R-:W-:Y:S01]  /*0630*/  FSEL R22, R22, 1, P0 ;  /* 0x3f80000016167808 */ /* 0x000fe20000000000 */
[----:B-1----:R-:W-:-:S08]  /*0640*/  UPRMT UR4, UR5, 0x654, UR4 ;  /* 0x0000065405047896 */ /* 0x002fd00008000004 */
[----:B------:R-:W-:Y:S02]  /*0650*/  @P0 FMUL R23, R23, 0.25 ;  /* 0x3e80000017170820 */ /* 0x000fe40000400000 */
[----:B------:R-:W-:Y:S02]  /*0660*/  @!P1 FMUL R22, R22, 16777216 ;  /* 0x4b80000016169820 */ /* 0x000fe40000400000 */
[----:B------:R-:W-:-:S06]  /*0670*/  @!P1 FMUL R23, R23, 16777216 ;  /* 0x4b80000017179820 */ /* 0x000fcc0000400000 */
[----:B------:R-:W0:Y:S02]  /*0680*/  MUFU.RCP R23, R23 ;  /* 0x0000001700177308 */ /* 0x000e240000001000 */
[----:B0-----:R-:W-:-:S04]  /*0690*/  FMUL R22, R23, R22 ;  /* 0x0000001617167220 */ /* 0x001fc80000400000 */
[C---:B------:R-:W-:Y:S01]  /*06a0*/  FMUL R25, R22.reuse, R25 ;  /* 0x0000001916197220 */ /* 0x040fe20000400000 */
[----:B------:R-:W-:Y:S01]  /*06b0*/  FMUL R5, R22, R18 ;  /* 0x0000001216057220 */ /* 0x000fe20000400000 */
[-CC-:B--2---:R-:W-:Y:S01]  /*06c0*/  FFMA R7, R7, R8.reuse, R12.reuse ;  /* 0x0000000807077223 */ /* 0x184fe2000000000c */
[----:B------:R-:W-:Y:S01]  /*06d0*/  FFMA R19, R19, R8, R12 ;  /* 0x0000000813137223 */ /* 0x000fe2000000000c */
[-CC-:B------:R-:W-:Y:S01]  /*06e0*/  FFMA R6, R6, R9.reuse, R13.reuse ;  /* 0x0000000906067223 */ /* 0x180fe2000000000d */
[-CC-:B------:R-:W-:Y:S01]  /*06f0*/  FFMA R25, R25, R10.reuse, R14.reuse ;  /* 0x0000000a19197223 */ /* 0x180fe2000000000e */
[----:B------:R-:W-:Y:S01]  /*0700*/  FFMA R24, R24, R9, R13 ;  /* 0x0000000918187223 */ /* 0x000fe2000000000d */
[----:B------:R-:W-:Y:S01]  /*0710*/  FSETP.GEU.AND P0, PT, R7, RZ, PT ;  /* 0x000000ff0700720b */ /* 0x000fe20003f0e000 */
[----:B------:R-:W-:Y:S01]  /*0720*/  FFMA R5, R5, R10, R14 ;  /* 0x0000000a05057223 */ /* 0x000fe2000000000e */
[-CC-:B------:R-:W-:Y:S01]  /*0730*/  FFMA R28, R28, R11.reuse, R15.reuse ;  /* 0x0000000b1c1c7223 */ /* 0x180fe2000000000f */
[----:B------:R-:W-:Y:S01]  /*0740*/  FFMA R4, R4, R11, R15 ;  /* 0x0000000b04047223 */ /* 0x000fe2000000000f */
[----:B------:R-:W-:-:S02]  /*0750*/  FSEL R7, R7, RZ, P0 ;  /* 0x000000ff07077208 */ /* 0x000fc40000000000 */
[----:B------:R-:W-:Y:S02]  /*0760*/  FSETP.GEU.AND P2, PT, R25, RZ, PT ;  /* 0x000000ff1900720b */ /* 0x000fe40003f4e000 */
[----:B------:R-:W-:Y:S02]  /*0770*/  FSETP.GEU.AND P1, PT, R19, RZ, PT ;  /* 0x000000ff1300720b */ /* 0x000fe40003f2e000 */
[C---:B------:R-:W-:Y:S02]  /*0780*/  FSETP.GEU.AND P0, PT, R6.reuse, RZ, PT ;  /* 0x000000ff0600720b */ /* 0x040fe40003f0e000 */
[----:B------:R-:W-:Y:S02]  /*0790*/  FSEL R25, R25, RZ, P2 ;  /* 0x000000ff19197208 */ /* 0x000fe40001000000 */
[----:B------:R-:W-:Y:S02]  /*07a0*/  FSEL R19, R19, RZ, P1 ;  /* 0x000000ff13137208 */ /* 0x000fe40000800000 */
[----:B------:R-:W-:-:S02]  /*07b0*/  FSEL R6, R6, RZ, P0 ;  /* 0x000000ff06067208 */ /* 0x000fc40000000000 */
[----:B------:R-:W-:Y:S02]  /*07c0*/  LOP3.LUT R13, R3, 0x7f, RZ, 0xc0, !PT ;  /* 0x0000007f030d7812 */ /* 0x000fe400078ec0ff */
[----:B------:R-:W-:Y:S02]  /*07d0*/  FSETP.GEU.AND P3, PT, R24, RZ, PT ;  /* 0x000000ff1800720b */ /* 0x000fe40003f6e000 */
[----:B------:R-:W-:Y:S02]  /*07e0*/  FSETP.GEU.AND P1, PT, R5, RZ, PT ;  /* 0x000000ff0500720b */ /* 0x000fe40003f2e000 */
[----:B------:R-:W-:Y:S02]  /*07f0*/  FSETP.GEU.AND P0, PT, R4, RZ, PT ;  /* 0x000000ff0400720b */ /* 0x000fe40003f0e000 */
[----:B------:R-:W-:Y:S02]  /*0800*/  FSETP.GEU.AND P2, PT, R28, RZ, PT ;  /* 0x000000ff1c00720b */ /* 0x000fe40003f4e000 */
[----:B------:R-:W-:-:S02]  /*0810*/  LEA R13, R13, UR4, 0x2 ;  /* 0x000000040d0d7c11 */ /* 0x000fc4000f8e10ff */
[----:B------:R-:W-:Y:S02]  /*0820*/  FSEL R24, R24, RZ, P3 ;  /* 0x000000ff18187208 */ /* 0x000fe40001800000 */
[----:B------:R-:W-:Y:S01]  /*0830*/  FSEL R10, R5, RZ, P1 ;  /* 0x000000ff050a7208 */ /* 0x000fe20000800000 */
[----:B------:R-:W-:Y:S01]  /*0840*/  STS [R13], R7 ;  /* 0x000000070d007388 */ /* 0x000fe20000000800 */
[----:B------:R-:W-:Y:S02]  /*0850*/  FSEL R28, R28, RZ, P2 ;  /* 0x000000ff1c1c7208 */ /* 0x000fe40001000000 */
[----:B------:R-:W-:Y:S01]  /*0860*/  FSEL R12, R4, RZ, P0 ;  /* 0x000000ff040c7208 */ /* 0x000fe20000000000 */
[----:B------:R-:W-:Y:S01]  /*0870*/  STS [R13+0x404], R24 ;  /* 0x000404180d007388 */ /* 0x000fe20000000800 */
[----:B------:R-:W-:Y:S02]  /*0880*/  SHF.R.U32.HI R8, RZ, 0x4, R3 ;  /* 0x00000004ff087819 */ /* 0x000fe40000011603 */
[----:B------:R-:W-:Y:S01]  /*0890*/  SHF.L.U32 R9, R3, 0x2, RZ ;  /* 0x0000000203097819 */ /* 0x000fe200000006ff */
[----:B------:R-:W-:Y:S01]  /*08a0*/  STS [R13+0x808], R25 ;  /* 0x000808190d007388 */ /* 0x000fe20000000800 */
[----:B------:R-:W-:-:S02]  /*08b0*/  LOP3.LUT R11, R8, 0x4, RZ, 0xc0, !PT ;  /* 0x00000004080b7812 */ /* 0x000fc400078ec0ff */
[----:B------:R-:W-:Y:S01]  /*08c0*/  LOP3.LUT R8, R9, 0x1fc, RZ, 0xc0, !PT ;  /* 0x000001fc09087812 */ /* 0x000fe200078ec0ff */
[----:B------:R-:W-:Y:S01]  /*08d0*/  STS [R13+0x200], R19 ;  /* 0x000200130d007388 */ /* 0x000fe20000000800 */
[----:B------:R-:W-:Y:S01]  /*08e0*/  SHF.R.U32.HI R3, RZ, 0x6, R3 ;  /* 0x00000006ff037819 */ /* 0x000fe20000011603 */
[----:B------:R-:W-:Y:S01]  /*08f0*/  VIADD R11, R11, UR4 ;  /* 0x000000040b0b7c36 */ /* 0x000fe20008000000 */
[----:B------:R-:W-:Y:S01]  /*0900*/  LOP3.LUT R9, R9, 0xfc, RZ, 0xc0, !PT ;  /* 0x000000fc09097812 */ /* 0x000fe200078ec0ff */
[----:B------:R-:W-:Y:S01]  /*0910*/  STS [R13+0x604], R6 ;  /* 0x000604060d007388 */ /* 0x000fe20000000800 */
[----:B------:R-:W-:Y:S02]  /*0920*/  SGXT.U32 R3, R3, 0x1 ;  /* 0x000000010303781a */ /* 0x000fe40000000000 */
[----:B------:R-:W-:Y:S01]  /*0930*/  LEA R14, R8, R11, 0x2 ;  /* 0x0000000b080e7211 */ /* 0x000fe200078e10ff */
[----:B------:R0:W-:Y:S01]  /*0940*/  STS [R13+0xa08], R10 ;  /* 0x000a080a0d007388 */ /* 0x0001e20000000800 */
[----:B------:R-:W-:-:S03]  /*0950*/  PRMT R0, R9, 0x6540, R0 ;  /* 0x0000654009007816 */ /* 0x000fc60000000000 */
[----:B------:R-:W-:Y:S01]  /*0960*/  STS [R13+0xc0c], R28 ;  /* 0x000c0c1c0d007388 */ /* 0x000fe20000000800 */
[----:B------:R-:W-:-:S03]  /*0970*/  ISETP.GE.AND P0, PT, R0, 0xc4, PT ;  /* 0x000000c40000780c */ /* 0x000fc60003f06270 */
[----:B------:R1:W-:Y:S01]  /*0980*/  STS [R13+0xe0c], R12 ;  /* 0x000e0c0c0d007388 */ /* 0x0003e20000000800 */
[----:B0-----:R-:W-:Y:S01]  /*0990*/  LOP3.LUT R10, R3, R2, RZ, 0xfc, !PT ;  /* 0x00000002030a7212 */ /* 0x001fe200078efcff */
[----:B------:R-:W-:Y:S03]  /*09a0*/  BAR.SYNC.DEFER_BLOCKING 0x0 ;  /* 0x0000000000007b1d */ /* 0x000fe60000010000 */
[C---:B------:R-:W-:Y:S01]  /*09b0*/  ISETP.LT.AND P1, PT, R10.reuse, 0x300, !P0 ;  /* 0x000003000a00780c */ /* 0x040fe20004721270 */
[----:B------:R-:W-:-:S04]  /*09c0*/  IMAD.HI R11, R10, 0x2aaaaaab, RZ ;  /* 0x2aaaaaab0a0b7827 */ /* 0x000fc800078e02ff */
[----:B------:R-:W0:Y:S01]  /*09d0*/  LDC.64 R2, c[0x0][0x238] ;  /* 0x00008e00ff027b82 */ /* 0x000e220000000a00 */
[----:B-1----:R-:W-:-:S04]  /*09e0*/  SHF.R.U32.HI R12, RZ, 0x1f, R11 ;  /* 0x0000001fff0c7819 */ /* 0x002fc8000001160b */
[----:B------:R-:W-:Y:S02]  /*09f0*/  LEA.HI.SX32 R11, R11, R12, 0x1b ;  /* 0x0000000c0b0b7211 */ /* 0x000fe400078fdaff */
[----:B------:R-:W-:-:S03]  /*0a00*/  LOP3.LUT R12, R8, 0x200, RZ, 0xfc, !PT ;  /* 0x00000200080c7812 */ /* 0x000fc600078efcff */
[----:B------:R-:W-:Y:S01]  /*0a10*/  IMAD R9, R11, -0xc0, R10 ;  /* 0xffffff400b097824 */ /* 0x000fe200078e020a */
[----:B------:R-:W-:-:S03]  /*0a20*/  SHF.R.U32.HI R13, RZ, 0x6, R12 ;  /* 0x00000006ff0d7819 */ /* 0x000fc6000001160c */
[----:B------:R-:W-:Y:S01]  /*0a30*/  IMAD R12, R9, 0xc4, R0 ;  /* 0x000000c4090c7824 */ /* 0x000fe200078e0200 */
[----:B------:R-:W-:Y:S01]  /*0a40*/  LOP3.LUT R9, R10, 0x2, RZ, 0xfc, !PT ;  /* 0x000000020a097812 */ /* 0x000fe200078efcff */
[----:B------:R-:W-:Y:S02]  /*0a50*/  LDS R4, [R14] ;  /* 0x000000000e047984 */ /* 0x000fe40000000800 */
[----:B------:R-:W-:Y:S01]  /*0a60*/  IMAD R11, R11, 0x62000, R12 ;  /* 0x000620000b0b7824 */ /* 0x000fe200078e020c */
[----:B------:R-:W-:Y:S01]  /*0a70*/  ISETP.LT.AND P0, PT, R9, 0x300, !P0 ;  /* 0x000003000900780c */ /* 0x000fe20004701270 */
[----:B------:R-:W-:Y:S01]  /*0a80*/  LDS R5, [R14+0x4] ;  /* 0x000004000e057984 */ /* 0x000fe20000000800 */
[----:B------:R-:W-:Y:S01]  /*0a90*/  LOP3.LUT R13, R13, 0xc, RZ, 0xc0, !PT ;  /* 0x0000000c0d0d7812 */ /* 0x000fe200078ec0ff */
[----:B0-----:R-:W-:Y:S02]  /*0aa0*/  IMAD.WIDE R10, R11, 0x4, R2 ;  /* 0x000000040b0a7825 */ /* 0x001fe400078e0202 */
[----:B------:R-:W-:Y:S02]  /*0ab0*/  LDS R6, [R14+0x8] ;  /* 0x000008000e067984 */ /* 0x000fe40000000800 */
[----:B------:R-:W-:-:S02]  /*0ac0*/  VIADD R13, R13, UR4 ;  /* 0x000000040d0d7c36 */ /* 0x000fc40008000000 */
[----:B------:R-:W0:Y:S03]  /*0ad0*/  LDS R7, [R14+0xc] ;  /* 0x00000c000e077984 */ /* 0x000e260000000800 */
[----:B------:R-:W-:Y:S01]  /*0ae0*/  LEA R13, R8, R13, 0x2 ;  /* 0x0000000d080d7211 */ /* 0x000fe200078e10ff */
[----:B0-----:R0:W-:Y:S02]  /*0af0*/  @P1 STG.E.128 desc[UR6][R10.64], R4 ;  /* 0x000000040a001986 */ /* 0x0011e4000c101d06 */
[----:B0-----:R-:W-:Y:S05]  /*0b00*/  @!P0 EXIT ;  /* 0x000000000000894d */ /* 0x001fea0003800000 */
[----:B0-----:R-:W-:Y:S01]  /*0b10*/  LDS R4, [R13+0x800] ;  /* 0x000800000d047984 */ /* 0x001fe20000000800 */
[----:B------:R-:W-:-:S03]  /*0b20*/  IMAD.HI R8, R9, 0x2aaaaaab, RZ ;  /* 0x2aaaaaab09087827 */ /* 0x000fc600078e02ff */
[----:B------:R-:W-:Y:S02]  /*0b30*/  LDS R5, [R13+0x804] ;  /* 0x000804000d057984 */ /* 0x000fe40000000800 */
[----:B------:R-:W-:Y:S02]  /*0b40*/  SHF.R.U32.HI R11, RZ, 0x1f, R8 ;  /* 0x0000001fff0b7819 */ /* 0x000fe40000011608 */
[----:B------:R-:W-:Y:S02]  /*0b50*/  LDS R6, [R13+0x808] ;  /* 0x000808000d067984 */ /* 0x000fe40000000800 */
[----:B------:R-:W-:Y:S02]  /*0b60*/  LEA.HI.SX32 R8, R8, R11, 0x1b ;  /* 0x0000000b08087211 */ /* 0x000fe400078fdaff */
[----:B------:R-:W0:Y:S03]  /*0b70*/  LDS R7, [R13+0x80c] ;  /* 0x00080c000d077984 */ /* 0x000e260000000800 */
[----:B------:R-:W-:-:S04]  /*0b80*/  IMAD R9, R8, -0xc0, R9 ;  /* 0xffffff4008097824 */ /* 0x000fc800078e0209 */
[----:B------:R-:W-:-:S04]  /*0b90*/  IMAD R9, R9, 0xc4, R0 ;  /* 0x000000c409097824 */ /* 0x000fc800078e0200 */
[----:B------:R-:W-:-:S04]  /*0ba0*/  IMAD R9, R8, 0x62000, R9 ;  /* 0x0006200008097824 */ /* 0x000fc800078e0209 */
[----:B------:R-:W-:-:S05]  /*0bb0*/  IMAD.WIDE R2, R9, 0x4, R2 ;  /* 0x0000000409027825 */ /* 0x000fca00078e0202 */
[----:B0-----:R-:W-:Y:S01]  /*0bc0*/  STG.E.128 desc[UR6][R2.64], R4 ;  /* 0x0000000402007986 */ /* 0x001fe2000c101d06 */
[----:B------:R-:W-:Y:S05]  /*0bd0*/  EXIT ;  /* 0x000000000000794d */ /* 0x000fea0003800000 */
.L_x_0:
[----:B------:R-:W-:-:S00]  /*0be0*/  BRA `(.L_x_0) ;  /* 0xfffffffc00fc7947 */ /* 0x000fc0000383ffff */
[----:B------:R-:W-:-:S00]  /*0bf0*/  NOP ;  /* 0x0000000000007918 */ /* 0x000fc00000000000 */
        /* <DEDUP_REMOVED lines=8> */
.L_x_1:


//--------------------- .nv.global.init           --------------------------
	.section	.nv.global.init,"aw",@progbits
.nv.global.init:
	.type		_$_str,@object
	.size		_$_str,(_$_str_$_2 - _$_str)
_$_str:
        /*0000*/ 	.byte	0x5f, 0x5f, 0x43, 0x55, 0x44, 0x41, 0x5f, 0x46, 0x54, 0x5a, 0x00
	.type		_$_str_$_2,@object
	.size		_$_str_$_2,(.L_1 - _$_str_$_2)
_$_str_$_2:
        /*000b*/ 	.byte	0x5f, 0x5f, 0x43, 0x55, 0x44, 0x41, 0x5f, 0x50, 0x52, 0x45, 0x43, 0x5f, 0x53, 0x51, 0x52, 0x54
        /*001b*/ 	.byte	0x00
.L_1:


//--------------------- .nv.shared.triton_poi_fused__native_batch_norm_legit_no_training_relu_51 --------------------------
	.section	.nv.shared.triton_poi_fused__native_batch_norm_legit_no_training_relu_51,"aw",@nobits
	.sectionflags	@""
	.align	16
	.zero		1024


//--------------------- .nv.constant0.triton_poi_fused__native_batch_norm_legit_no_training_relu_51 --------------------------
	.section	.nv.constant0.triton_poi_fused__native_batch_norm_legit_no_training_relu_51,"a",@progbits
	.sectionflags	@""
	.align	4
.nv.constant0.triton_poi_fused__native_batch_norm_legit_no_training_relu_51:
	.zero		584
